//
// Generated by NVIDIA NVVM Compiler
//
// Compiler Build ID: CL-36424714
// Cuda compilation tools, release 13.0, V13.0.88
// Based on NVVM 20.0.0
//

.version 9.0
.target sm_100
.address_size 64

	// .globl	_Z6kernelPKdS0_Pdi

.visible .entry _Z6kernelPKdS0_Pdi(
	.param .u64 .ptr .align 1 _Z6kernelPKdS0_Pdi_param_0,
	.param .u64 .ptr .align 1 _Z6kernelPKdS0_Pdi_param_1,
	.param .u64 .ptr .align 1 _Z6kernelPKdS0_Pdi_param_2,
	.param .u32 _Z6kernelPKdS0_Pdi_param_3
)
{
	.reg .pred 	%p<7>;
	.reg .b32 	%r<31>;
	.reg .b32 	%f<16>;
	.reg .b64 	%rd<25>;
	.reg .b64 	%fd<16>;

	ld.param.u64 	%rd4, [_Z6kernelPKdS0_Pdi_param_0];
	ld.param.u64 	%rd5, [_Z6kernelPKdS0_Pdi_param_1];
	ld.param.u64 	%rd6, [_Z6kernelPKdS0_Pdi_param_2];
	ld.param.u32 	%r12, [_Z6kernelPKdS0_Pdi_param_3];
	cvta.to.global.u64 	%rd1, %rd6;
	cvta.to.global.u64 	%rd2, %rd5;
	cvta.to.global.u64 	%rd3, %rd4;
	mov.u32 	%r13, %ctaid.x;
	mov.u32 	%r14, %ntid.x;
	mov.u32 	%r15, %tid.x;
	mad.lo.s32 	%r29, %r13, %r14, %r15;
	mov.u32 	%r16, %nctaid.x;
	mul.lo.s32 	%r2, %r14, %r16;
	setp.ge.s32 	%p1, %r29, %r12;
	@%p1 bra 	$L__BB0_7;
	add.s32 	%r17, %r29, %r2;
	max.s32 	%r18, %r12, %r17;
	setp.lt.s32 	%p2, %r17, %r12;
	selp.u32 	%r19, 1, 0, %p2;
	add.s32 	%r20, %r17, %r19;
	sub.s32 	%r21, %r18, %r20;
	div.u32 	%r22, %r21, %r2;
	add.s32 	%r3, %r22, %r19;
	and.b32  	%r23, %r3, 3;
	setp.eq.s32 	%p3, %r23, 3;
	@%p3 bra 	$L__BB0_4;
	add.s32 	%r24, %r3, 1;
	and.b32  	%r25, %r24, 3;
	neg.s32 	%r27, %r25;
$L__BB0_3:
	.pragma "nounroll";
	mul.wide.s32 	%rd7, %r29, 8;
	add.s64 	%rd8, %rd1, %rd7;
	add.s64 	%rd9, %rd2, %rd7;
	add.s64 	%rd10, %rd3, %rd7;
	ld.global.f64 	%fd1, [%rd10];
	cvt.rn.f32.f64 	%f1, %fd1;
	ld.global.f64 	%fd2, [%rd9];
	cvt.rn.f32.f64 	%f2, %fd2;
	min.f32 	%f3, %f1, %f2;
	cvt.f64.f32 	%fd3, %f3;
	st.global.f64 	[%rd8], %fd3;
	add.s32 	%r29, %r29, %r2;
	add.s32 	%r27, %r27, 1;
	setp.ne.s32 	%p4, %r27, 0;
	@%p4 bra 	$L__BB0_3;
$L__BB0_4:
	setp.lt.u32 	%p5, %r3, 3;
	@%p5 bra 	$L__BB0_7;
	mul.wide.s32 	%rd15, %r2, 8;
	shl.b32 	%r26, %r2, 2;
$L__BB0_6:
	mul.wide.s32 	%rd11, %r29, 8;
	add.s64 	%rd12, %rd3, %rd11;
	ld.global.f64 	%fd4, [%rd12];
	cvt.rn.f32.f64 	%f4, %fd4;
	add.s64 	%rd13, %rd2, %rd11;
	ld.global.f64 	%fd5, [%rd13];
	cvt.rn.f32.f64 	%f5, %fd5;
	min.f32 	%f6, %f4, %f5;
	cvt.f64.f32 	%fd6, %f6;
	add.s64 	%rd14, %rd1, %rd11;
	st.global.f64 	[%rd14], %fd6;
	add.s64 	%rd16, %rd12, %rd15;
	ld.global.f64 	%fd7, [%rd16];
	cvt.rn.f32.f64 	%f7, %fd7;
	add.s64 	%rd17, %rd13, %rd15;
	ld.global.f64 	%fd8, [%rd17];
	cvt.rn.f32.f64 	%f8, %fd8;
	min.f32 	%f9, %f7, %f8;
	cvt.f64.f32 	%fd9, %f9;
	add.s64 	%rd18, %rd14, %rd15;
	st.global.f64 	[%rd18], %fd9;
	add.s64 	%rd19, %rd16, %rd15;
	ld.global.f64 	%fd10, [%rd19];
	cvt.rn.f32.f64 	%f10, %fd10;
	add.s64 	%rd20, %rd17, %rd15;
	ld.global.f64 	%fd11, [%rd20];
	cvt.rn.f32.f64 	%f11, %fd11;
	min.f32 	%f12, %f10, %f11;
	cvt.f64.f32 	%fd12, %f12;
	add.s64 	%rd21, %rd18, %rd15;
	st.global.f64 	[%rd21], %fd12;
	add.s64 	%rd22, %rd19, %rd15;
	ld.global.f64 	%fd13, [%rd22];
	cvt.rn.f32.f64 	%f13, %fd13;
	add.s64 	%rd23, %rd20, %rd15;
	ld.global.f64 	%fd14, [%rd23];
	cvt.rn.f32.f64 	%f14, %fd14;
	min.f32 	%f15, %f13, %f14;
	cvt.f64.f32 	%fd15, %f15;
	add.s64 	%rd24, %rd21, %rd15;
	st.global.f64 	[%rd24], %fd15;
	add.s32 	%r29, %r26, %r29;
	setp.lt.s32 	%p6, %r29, %r12;
	@%p6 bra 	$L__BB0_6;
$L__BB0_7:
	ret;

}


// ===== COMPILED SASS (sm_100) =====

	.target	sm_100

	.elftype	@"ET_EXEC"


//--------------------- .note.nv.tkinfo           --------------------------
	.section	.note.nv.tkinfo,"",@"SHT_NOTE"
	.sectionflags	@"SHF_NOTE_NV_TKINFO"
	.tkinfo
        /*0018*/ 	.word	0x00000002
        /*0030*/ 	.string	""
        /*0030*/ 	.string	"ptxas"
        /*0030*/ 	.string	"Cuda compilation tools, release 13.0, V13.0.88"
        /*0030*/ 	.string	"Build cuda_13.0.r13.0/compiler.36424714_0"
        /*0030*/ 	.string	"-arch sm_100 -m 64 "



//--------------------- .note.nv.cuinfo           --------------------------
	.section	.note.nv.cuinfo,"",@"SHT_NOTE"
	.sectionflags	@"SHF_NOTE_NV_CUINFO"
        /*0018*/ 	.short	0x0002
        /*001a*/ 	.short	0x0064
        /*001c*/ 	.short	0x0082
	.zero		2


//--------------------- .nv.info                  --------------------------
	.section	.nv.info,"",@"SHT_CUDA_INFO"
	.align	4


	//----- nvinfo : EIATTR_REGCOUNT
	.align		4
        /*0000*/ 	.byte	0x04, 0x2f
        /*0002*/ 	.short	(.L_1 - .L_0)
	.align		4
.L_0:
        /*0004*/ 	.word	index@(_Z6kernelPKdS0_Pdi)
        /*0008*/ 	.word	0x00000020


	//----- nvinfo : EIATTR_FRAME_SIZE
	.align		4
.L_1:
        /*000c*/ 	.byte	0x04, 0x11
        /*000e*/ 	.short	(.L_3 - .L_2)
	.align		4
.L_2:
        /*0010*/ 	.word	index@(_Z6kernelPKdS0_Pdi)
        /*0014*/ 	.word	0x00000000


	//----- nvinfo : EIATTR_MIN_STACK_SIZE
	.align		4
.L_3:
        /*0018*/ 	.byte	0x04, 0x12
        /*001a*/ 	.short	(.L_5 - .L_4)
	.align		4
.L_4:
        /*001c*/ 	.word	index@(_Z6kernelPKdS0_Pdi)
        /*0020*/ 	.word	0x00000000
.L_5:


//--------------------- .nv.compat                --------------------------
	.section	.nv.compat,"",@"SHT_CUDA_COMPAT_INFO"
	.align	4
        /*0000*/ 	.byte	0x02, 0x09, 0x00, 0x00, 0x02, 0x02, 0x01, 0x00, 0x02, 0x05, 0x05, 0x00, 0x03, 0x07, 0x01, 0x01
        /*0010*/ 	.byte	0x02, 0x03, 0x00, 0x00, 0x02, 0x06, 0x01, 0x00, 0x04, 0x0b, 0x08, 0x00, 0x09, 0x00, 0x00, 0x00
        /*0020*/ 	.byte	0x00, 0x00, 0x00, 0x00


//--------------------- .nv.info._Z6kernelPKdS0_Pdi --------------------------
	.section	.nv.info._Z6kernelPKdS0_Pdi,"",@"SHT_CUDA_INFO"
	.sectionflags	@""
	.align	4


	//----- nvinfo : EIATTR_CUDA_API_VERSION
	.align		4
        /*0000*/ 	.byte	0x04, 0x37
        /*0002*/ 	.short	(.L_7 - .L_6)
.L_6:
        /*0004*/ 	.word	0x00000082


	//----- nvinfo : EIATTR_KPARAM_INFO
	.align		4
.L_7:
        /*0008*/ 	.byte	0x04, 0x17
        /*000a*/ 	.short	(.L_9 - .L_8)
.L_8:
        /*000c*/ 	.word	0x00000000
        /*0010*/ 	.short	0x0003
        /*0012*/ 	.short	0x0018
        /*0014*/ 	.byte	0x00, 0xf0, 0x11, 0x00


	//----- nvinfo : EIATTR_KPARAM_INFO
	.align		4
.L_9:
        /*0018*/ 	.byte	0x04, 0x17
        /*001a*/ 	.short	(.L_11 - .L_10)
.L_10:
        /*001c*/ 	.word	0x00000000
        /*0020*/ 	.short	0x0002
        /*0022*/ 	.short	0x0010
        /*0024*/ 	.byte	0x00, 0xf5, 0x21, 0x00


	//----- nvinfo : EIATTR_KPARAM_INFO
	.align		4
.L_11:
        /*0028*/ 	.byte	0x04, 0x17
        /*002a*/ 	.short	(.L_13 - .L_12)
.L_12:
        /*002c*/ 	.word	0x00000000
        /*0030*/ 	.short	0x0001
        /*0032*/ 	.short	0x0008
        /*0034*/ 	.byte	0x00, 0xf5, 0x21, 0x00


	//----- nvinfo : EIATTR_KPARAM_INFO
	.align		4
.L_13:
        /*0038*/ 	.byte	0x04, 0x17
        /*003a*/ 	.short	(.L_15 - .L_14)
.L_14:
        /*003c*/ 	.word	0x00000000
        /*0040*/ 	.short	0x0000
        /*0042*/ 	.short	0x0000
        /*0044*/ 	.byte	0x00, 0xf5, 0x21, 0x00


	//----- nvinfo : EIATTR_SPARSE_MMA_MASK
	.align		4
.L_15:
        /*0048*/ 	.byte	0x03, 0x50
        /*004a*/ 	.short	0x0000


	//----- nvinfo : EIATTR_MAXREG_COUNT
	.align		4
        /*004c*/ 	.byte	0x03, 0x1b
        /*004e*/ 	.short	0x00ff


	//----- nvinfo : EIATTR_MERCURY_ISA_VERSION
	.align		4
        /*0050*/ 	.byte	0x03, 0x5f
        /*0052*/ 	.short	0x0101


	//----- nvinfo : EIATTR_VRC_CTA_INIT_COUNT
	.align		4
        /*0054*/ 	.byte	0x02, 0x4a
	.zero		1
	.zero		1


	//----- nvinfo : EIATTR_EXIT_INSTR_OFFSETS
	.align		4
        /*0058*/ 	.byte	0x04, 0x1c
        /*005a*/ 	.short	(.L_17 - .L_16)


	//   ....[0]....
.L_16:
        /*005c*/ 	.word	0x00000090


	//   ....[1]....
        /*0060*/ 	.word	0x00000400


	//   ....[2]....
        /*0064*/ 	.word	0x000006c0


	//----- nvinfo : EIATTR_CRS_STACK_SIZE
	.align		4
.L_17:
        /*0068*/ 	.byte	0x04, 0x1e
        /*006a*/ 	.short	(.L_19 - .L_18)
.L_18:
        /*006c*/ 	.word	0x00000000


	//----- nvinfo : EIATTR_CBANK_PARAM_SIZE
	.align		4
.L_19:
        /*0070*/ 	.byte	0x03, 0x19
        /*0072*/ 	.short	0x001c


	//----- nvinfo : EIATTR_PARAM_CBANK
	.align		4
        /*0074*/ 	.byte	0x04, 0x0a
        /*0076*/ 	.short	(.L_21 - .L_20)
	.align		4
.L_20:
        /*0078*/ 	.word	index@(.nv.constant0._Z6kernelPKdS0_Pdi)
        /*007c*/ 	.short	0x0380
        /*007e*/ 	.short	0x001c


	//----- nvinfo : EIATTR_SW_WAR
	.align		4
.L_21:
        /*0080*/ 	.byte	0x04, 0x36
        /*0082*/ 	.short	(.L_23 - .L_22)
.L_22:
        /*0084*/ 	.word	0x00000008
.L_23:


//--------------------- .nv.callgraph             --------------------------
	.section	.nv.callgraph,"",@"SHT_CUDA_CALLGRAPH"
	.align	4
	.sectionentsize	8
	.align		4
        /*0000*/ 	.word	0x00000000
	.align		4
        /*0004*/ 	.word	0xffffffff
	.align		4
        /*0008*/ 	.word	0x00000000
	.align		4
        /*000c*/ 	.word	0xfffffffe
	.align		4
        /*0010*/ 	.word	0x00000000
	.align		4
        /*0014*/ 	.word	0xfffffffd
	.align		4
        /*0018*/ 	.word	0x00000000
	.align		4
        /*001c*/ 	.word	0xfffffffc


//--------------------- .text._Z6kernelPKdS0_Pdi  --------------------------
	.section	.text._Z6kernelPKdS0_Pdi,"ax",@progbits
	.align	128
        .global         _Z6kernelPKdS0_Pdi
        .type           _Z6kernelPKdS0_Pdi,@function
        .size           _Z6kernelPKdS0_Pdi,(.L_x_5 - _Z6kernelPKdS0_Pdi)
        .other          _Z6kernelPKdS0_Pdi,@"STO_CUDA_ENTRY STV_DEFAULT"
_Z6kernelPKdS0_Pdi:
.text._Z6kernelPKdS0_Pdi:
[----:B------:R-:W-:Y:S01]  /*0000*/  LDC R1, c[0x0][0x37c] ;  /* 0x0000df00ff017b82 */ /* 0x000fe20000000800 */
[----:B------:R-:W0:Y:S07]  /*0010*/  S2R R9, SR_TID.X ;  /* 0x0000000000097919 */ /* 0x000e2e0000002100 */
[----:B------:R-:W0:Y:S01]  /*0020*/  S2UR UR4, SR_CTAID.X ;  /* 0x00000000000479c3 */ /* 0x000e220000002500 */
[----:B------:R-:W1:Y:S07]  /*0030*/  LDCU UR6, c[0x0][0x398] ;  /* 0x00007300ff0677ac */ /* 0x000e6e0008000800 */
[----:B------:R-:W0:Y:S01]  /*0040*/  LDC R0, c[0x0][0x360] ;  /* 0x0000d800ff007b82 */ /* 0x000e220000000800 */
[----:B------:R-:W2:Y:S01]  /*0050*/  LDCU UR5, c[0x0][0x370] ;  /* 0x00006e00ff0577ac */ /* 0x000ea20008000800 */
[----:B0-----:R-:W-:-:S02]  /*0060*/  IMAD R9, R0, UR4, R9 ;  /* 0x0000000400097c24 */ /* 0x001fc4000f8e0209 */
[----:B--2---:R-:W-:-:S03]  /*0070*/  IMAD R0, R0, UR5, RZ ;  /* 0x0000000500007c24 */ /* 0x004fc6000f8e02ff */
[----:B-1----:R-:W-:-:S13]  /*0080*/  ISETP.GE.AND P0, PT, R9, UR6, PT ;  /* 0x0000000609007c0c */ /* 0x002fda000bf06270 */
[----:B------:R-:W-:Y:S05]  /*0090*/  @P0 EXIT ;  /* 0x000000000000094d */ /* 0x000fea0003800000 */
[----:B------:R-:W0:Y:S01]  /*00a0*/  I2F.U32.RP R6, R0 ;  /* 0x0000000000067306 */ /* 0x000e220000209000 */
[C---:B------:R-:W-:Y:S01]  /*00b0*/  IADD3 R4, PT, PT, R0.reuse, R9, RZ ;  /* 0x0000000900047210 */ /* 0x040fe20007ffe0ff */
[----:B------:R-:W-:Y:S01]  /*00c0*/  IMAD.MOV R7, RZ, RZ, -R0 ;  /* 0x000000ffff077224 */ /* 0x000fe200078e0a00 */
[----:B------:R-:W-:Y:S01]  /*00d0*/  ISETP.NE.U32.AND P2, PT, R0, RZ, PT ;  /* 0x000000ff0000720c */ /* 0x000fe20003f45070 */
[----:B------:R-:W1:Y:S01]  /*00e0*/  LDCU.64 UR4, c[0x0][0x358] ;  /* 0x00006b00ff0477ac */ /* 0x000e620008000a00 */
[C---:B------:R-:W-:Y:S01]  /*00f0*/  ISETP.GE.AND P0, PT, R4.reuse, UR6, PT ;  /* 0x0000000604007c0c */ /* 0x040fe2000bf06270 */
[----:B------:R-:W-:Y:S01]  /*0100*/  BSSY.RECONVERGENT B0, `(.L_x_0) ;  /* 0x000002f000007945 */ /* 0x000fe20003800200 */
[----:B------:R-:W-:Y:S02]  /*0110*/  VIMNMX R5, PT, PT, R4, UR6, !PT ;  /* 0x0000000604057c48 */ /* 0x000fe4000ffe0100 */
[----:B------:R-:W-:-:S04]  /*0120*/  SEL R8, RZ, 0x1, P0 ;  /* 0x00000001ff087807 */ /* 0x000fc80000000000 */
[----:B------:R-:W-:Y:S01]  /*0130*/  IADD3 R5, PT, PT, R5, -R4, -R8 ;  /* 0x8000000405057210 */ /* 0x000fe20007ffe808 */
[----:B0-----:R-:W0:Y:S02]  /*0140*/  MUFU.RCP R6, R6 ;  /* 0x0000000600067308 */ /* 0x001e240000001000 */
[----:B0-----:R-:W-:-:S06]  /*0150*/  IADD3 R2, PT, PT, R6, 0xffffffe, RZ ;  /* 0x0ffffffe06027810 */ /* 0x001fcc0007ffe0ff */
[----:B------:R0:W2:Y:S02]  /*0160*/  F2I.FTZ.U32.TRUNC.NTZ R3, R2 ;  /* 0x0000000200037305 */ /* 0x0000a4000021f000 */
[----:B0-----:R-:W-:Y:S02]  /*0170*/  IMAD.MOV.U32 R2, RZ, RZ, RZ ;  /* 0x000000ffff027224 */ /* 0x001fe400078e00ff */
[----:B--2---:R-:W-:-:S04]  /*0180*/  IMAD R7, R7, R3, RZ ;  /* 0x0000000307077224 */ /* 0x004fc800078e02ff */
[----:B------:R-:W-:-:S06]  /*0190*/  IMAD.HI.U32 R6, R3, R7, R2 ;  /* 0x0000000703067227 */ /* 0x000fcc00078e0002 */
[----:B------:R-:W-:Y:S02]  /*01a0*/  IMAD.HI.U32 R11, R6, R5, RZ ;  /* 0x00000005060b7227 */ /* 0x000fe400078e00ff */
[----:B------:R-:W0:Y:S03]  /*01b0*/  LDC.64 R6, c[0x0][0x380] ;  /* 0x0000e000ff067b82 */ /* 0x000e260000000a00 */
[----:B------:R-:W-:-:S05]  /*01c0*/  IADD3 R2, PT, PT, -R11, RZ, RZ ;  /* 0x000000ff0b027210 */ /* 0x000fca0007ffe1ff */
[----:B------:R-:W-:Y:S02]  /*01d0*/  IMAD R5, R0, R2, R5 ;  /* 0x0000000200057224 */ /* 0x000fe400078e0205 */
[----:B------:R-:W2:Y:S03]  /*01e0*/  LDC.64 R2, c[0x0][0x388] ;  /* 0x0000e200ff027b82 */ /* 0x000ea60000000a00 */
[----:B------:R-:W-:-:S13]  /*01f0*/  ISETP.GE.U32.AND P0, PT, R5, R0, PT ;  /* 0x000000000500720c */ /* 0x000fda0003f06070 */
[----:B------:R-:W-:Y:S01]  /*0200*/  @P0 IMAD.IADD R5, R5, 0x1, -R0 ;  /* 0x0000000105050824 */ /* 0x000fe200078e0a00 */
[----:B------:R-:W-:-:S04]  /*0210*/  @P0 IADD3 R11, PT, PT, R11, 0x1, RZ ;  /* 0x000000010b0b0810 */ /* 0x000fc80007ffe0ff */
[-C--:B------:R-:W-:Y:S02]  /*0220*/  ISETP.GE.U32.AND P1, PT, R5, R0.reuse, PT ;  /* 0x000000000500720c */ /* 0x080fe40003f26070 */
[----:B------:R-:W3:Y:S11]  /*0230*/  LDC.64 R4, c[0x0][0x390] ;  /* 0x0000e400ff047b82 */ /* 0x000ef60000000a00 */
[----:B------:R-:W-:Y:S01]  /*0240*/  @P1 VIADD R11, R11, 0x1 ;  /* 0x000000010b0b1836 */ /* 0x000fe20000000000 */
[----:B------:R-:W-:-:S04]  /*0250*/  @!P2 LOP3.LUT R11, RZ, R0, RZ, 0x33, !PT ;  /* 0x00000000ff0ba212 */ /* 0x000fc800078e33ff */
[----:B------:R-:W-:-:S04]  /*0260*/  IADD3 R8, PT, PT, R8, R11, RZ ;  /* 0x0000000b08087210 */ /* 0x000fc80007ffe0ff */
[C---:B------:R-:W-:Y:S02]  /*0270*/  LOP3.LUT R10, R8.reuse, 0x3, RZ, 0xc0, !PT ;  /* 0x00000003080a7812 */ /* 0x040fe400078ec0ff */
[----:B------:R-:W-:Y:S02]  /*0280*/  ISETP.GE.U32.AND P1, PT, R8, 0x3, PT ;  /* 0x000000030800780c */ /* 0x000fe40003f26070 */
[----:B------:R-:W-:-:S13]  /*0290*/  ISETP.NE.AND P0, PT, R10, 0x3, PT ;  /* 0x000000030a00780c */ /* 0x000fda0003f05270 */
[----:B012---:R-:W-:Y:S05]  /*02a0*/  @!P0 BRA `(.L_x_1) ;  /* 0x0000000000508947 */ /* 0x007fea0003800000 */
[----:B------:R-:W0:Y:S01]  /*02b0*/  LDC.64 R10, c[0x0][0x390] ;  /* 0x0000e400ff0a7b82 */ /* 0x000e220000000a00 */
[----:B------:R-:W-:-:S05]  /*02c0*/  VIADD R8, R8, 0x1 ;  /* 0x0000000108087836 */ /* 0x000fca0000000000 */
[----:B------:R-:W-:Y:S02]  /*02d0*/  LOP3.LUT R8, R8, 0x3, RZ, 0xc0, !PT ;  /* 0x0000000308087812 */ /* 0x000fe400078ec0ff */
[----:B------:R-:W1:Y:S02]  /*02e0*/  LDC.64 R12, c[0x0][0x380] ;  /* 0x0000e000ff0c7b82 */ /* 0x000e640000000a00 */
[----:B------:R-:W-:-:S06]  /*02f0*/  IADD3 R8, PT, PT, -R8, RZ, RZ ;  /* 0x000000ff08087210 */ /* 0x000fcc0007ffe1ff */
[----:B------:R-:W2:Y:S02]  /*0300*/  LDC.64 R14, c[0x0][0x388] ;  /* 0x0000e200ff0e7b82 */ /* 0x000ea40000000a00 */
.L_x_2:
[----:B--2---:R-:W-:-:S04]  /*0310*/  IMAD.WIDE R18, R9, 0x8, R14 ;  /* 0x0000000809127825 */ /* 0x004fc800078e020e */
[----:B-1----:R-:W-:Y:S02]  /*0320*/  IMAD.WIDE R20, R9, 0x8, R12 ;  /* 0x0000000809147825 */ /* 0x002fe400078e020c */
[----:B------:R-:W2:Y:S04]  /*0330*/  LDG.E.64 R18, desc[UR4][R18.64] ;  /* 0x0000000412127981 */ /* 0x000ea8000c1e1b00 */
[----:B----4-:R-:W4:Y:S01]  /*0340*/  LDG.E.64 R20, desc[UR4][R20.64] ;  /* 0x0000000414147981 */ /* 0x010f22000c1e1b00 */
[----:B------:R-:W-:-:S05]  /*0350*/  VIADD R8, R8, 0x1 ;  /* 0x0000000108087836 */ /* 0x000fca0000000000 */
[----:B------:R-:W-:Y:S01]  /*0360*/  ISETP.NE.AND P0, PT, R8, RZ, PT ;  /* 0x000000ff0800720c */ /* 0x000fe20003f05270 */
[----:B--2---:R-:W-:Y:S08]  /*0370*/  F2F.F32.F64 R17, R18 ;  /* 0x0000001200117310 */ /* 0x004ff00000301000 */
[----:B----4-:R-:W1:Y:S02]  /*0380*/  F2F.F32.F64 R16, R20 ;  /* 0x0000001400107310 */ /* 0x010e640000301000 */
[----:B-1----:R-:W-:Y:S01]  /*0390*/  FMNMX R22, R16, R17, PT ;  /* 0x0000001110167209 */ /* 0x002fe20003800000 */
[----:B0-----:R-:W-:Y:S01]  /*03a0*/  IMAD.WIDE R16, R9, 0x8, R10 ;  /* 0x0000000809107825 */ /* 0x001fe200078e020a */
[----:B------:R-:W-:-:S04]  /*03b0*/  IADD3 R9, PT, PT, R0, R9, RZ ;  /* 0x0000000900097210 */ /* 0x000fc80007ffe0ff */
[----:B------:R-:W0:Y:S02]  /*03c0*/  F2F.F64.F32 R22, R22 ;  /* 0x0000001600167310 */ /* 0x000e240000201800 */
[----:B0-----:R4:W-:Y:S01]  /*03d0*/  STG.E.64 desc[UR4][R16.64], R22 ;  /* 0x0000001610007986 */ /* 0x0019e2000c101b04 */
[----:B------:R-:W-:Y:S05]  /*03e0*/  @P0 BRA `(.L_x_2) ;  /* 0xfffffffc00c80947 */ /* 0x000fea000383ffff */
.L_x_1:
[----:B------:R-:W-:Y:S05]  /*03f0*/  BSYNC.RECONVERGENT B0 ;  /* 0x0000000000007941 */ /* 0x000fea0003800200 */
.L_x_0:
[----:B------:R-:W-:Y:S05]  /*0400*/  @!P1 EXIT ;  /* 0x000000000000994d */ /* 0x000fea0003800000 */
.L_x_3:
[----:B------:R-:W-:-:S04]  /*0410*/  IMAD.WIDE R26, R9, 0x8, R6 ;  /* 0x00000008091a7825 */ /* 0x000fc800078e0206 */
[C---:B-1----:R-:W-:Y:S01]  /*0420*/  IMAD.WIDE R10, R9.reuse, 0x8, R2 ;  /* 0x00000008090a7825 */ /* 0x042fe200078e0202 */
[----:B------:R-:W2:Y:S04]  /*0430*/  LDG.E.64 R18, desc[UR4][R26.64] ;  /* 0x000000041a127981 */ /* 0x000ea8000c1e1b00 */
[----:B------:R-:W5:Y:S01]  /*0440*/  LDG.E.64 R20, desc[UR4][R10.64] ;  /* 0x000000040a147981 */ /* 0x000f62000c1e1b00 */
[----:B---34-:R-:W-:-:S04]  /*0450*/  IMAD.WIDE R16, R9, 0x8, R4 ;  /* 0x0000000809107825 */ /* 0x018fc800078e0204 */
[----:B------:R-:W-:-:S04]  /*0460*/  IMAD.WIDE R14, R0, 0x8, R26 ;  /* 0x00000008000e7825 */ /* 0x000fc800078e021a */
[----:B------:R-:W-:Y:S01]  /*0470*/  IMAD.WIDE R12, R0, 0x8, R10 ;  /* 0x00000008000c7825 */ /* 0x000fe200078e020a */
[----:B--2---:R-:W-:Y:S08]  /*0480*/  F2F.F32.F64 R18, R18 ;  /* 0x0000001200127310 */ /* 0x004ff00000301000 */
[----:B-----5:R-:W0:Y:S02]  /*0490*/  F2F.F32.F64 R21, R20 ;  /* 0x0000001400157310 */ /* 0x020e240000301000 */
[----:B0-----:R-:W-:-:S06]  /*04a0*/  FMNMX R22, R18, R21, PT ;  /* 0x0000001512167209 */ /* 0x001fcc0003800000 */
[----:B------:R-:W0:Y:S02]  /*04b0*/  F2F.F64.F32 R22, R22 ;  /* 0x0000001600167310 */ /* 0x000e240000201800 */
[----:B0-----:R0:W-:Y:S04]  /*04c0*/  STG.E.64 desc[UR4][R16.64], R22 ;  /* 0x0000001610007986 */ /* 0x0011e8000c101b04 */
[----:B------:R-:W2:Y:S04]  /*04d0*/  LDG.E.64 R24, desc[UR4][R14.64] ;  /* 0x000000040e187981 */ /* 0x000ea8000c1e1b00 */
[----:B------:R-:W3:Y:S01]  /*04e0*/  LDG.E.64 R26, desc[UR4][R12.64] ;  /* 0x000000040c1a7981 */ /* 0x000ee2000c1e1b00 */
[----:B------:R-:W-:-:S04]  /*04f0*/  IMAD.WIDE R18, R0, 0x8, R16 ;  /* 0x0000000800127825 */ /* 0x000fc800078e0210 */
[----:B------:R-:W-:-:S04]  /*0500*/  IMAD.WIDE R10, R0, 0x8, R14 ;  /* 0x00000008000a7825 */ /* 0x000fc800078e020e */
[----:B------:R-:W-:Y:S01]  /*0510*/  IMAD.WIDE R20, R0, 0x8, R12 ;  /* 0x0000000800147825 */ /* 0x000fe200078e020c */
[----:B--2---:R-:W-:Y:S08]  /*0520*/  F2F.F32.F64 R24, R24 ;  /* 0x0000001800187310 */ /* 0x004ff00000301000 */
[----:B---3--:R-:W1:Y:S02]  /*0530*/  F2F.F32.F64 R27, R26 ;  /* 0x0000001a001b7310 */ /* 0x008e640000301000 */
[----:B-1----:R-:W-:-:S06]  /*0540*/  FMNMX R28, R24, R27, PT ;  /* 0x0000001b181c7209 */ /* 0x002fcc0003800000 */
[----:B------:R-:W1:Y:S02]  /*0550*/  F2F.F64.F32 R28, R28 ;  /* 0x0000001c001c7310 */ /* 0x000e640000201800 */
[----:B-1----:R1:W-:Y:S04]  /*0560*/  STG.E.64 desc[UR4][R18.64], R28 ;  /* 0x0000001c12007986 */ /* 0x0023e8000c101b04 */
[----:B0-----:R-:W2:Y:S04]  /*0570*/  LDG.E.64 R16, desc[UR4][R10.64] ;  /* 0x000000040a107981 */ /* 0x001ea8000c1e1b00 */
[----:B------:R-:W3:Y:S01]  /*0580*/  LDG.E.64 R14, desc[UR4][R20.64] ;  /* 0x00000004140e7981 */ /* 0x000ee2000c1e1b00 */
[----:B------:R-:W-:-:S04]  /*0590*/  IMAD.WIDE R12, R0, 0x8, R18 ;  /* 0x00000008000c7825 */ /* 0x000fc800078e0212 */
[----:B------:R-:W-:-:S04]  /*05a0*/  IMAD.WIDE R24, R0, 0x8, R10 ;  /* 0x0000000800187825 */ /* 0x000fc800078e020a */
[----:B------:R-:W-:Y:S01]  /*05b0*/  IMAD.WIDE R26, R0, 0x8, R20 ;  /* 0x00000008001a7825 */ /* 0x000fe200078e0214 */
[----:B--2---:R-:W-:Y:S08]  /*05c0*/  F2F.F32.F64 R16, R16 ;  /* 0x0000001000107310 */ /* 0x004ff00000301000 */
[----:B---3--:R-:W0:Y:S02]  /*05d0*/  F2F.F32.F64 R15, R14 ;  /* 0x0000000e000f7310 */ /* 0x008e240000301000 */
[----:B0-----:R-:W-:-:S06]  /*05e0*/  FMNMX R22, R16, R15, PT ;  /* 0x0000000f10167209 */ /* 0x001fcc0003800000 */
[----:B------:R-:W0:Y:S02]  /*05f0*/  F2F.F64.F32 R22, R22 ;  /* 0x0000001600167310 */ /* 0x000e240000201800 */
[----:B0-----:R1:W-:Y:S04]  /*0600*/  STG.E.64 desc[UR4][R12.64], R22 ;  /* 0x000000160c007986 */ /* 0x0013e8000c101b04 */
[----:B------:R-:W2:Y:S04]  /*0610*/  LDG.E.64 R24, desc[UR4][R24.64] ;  /* 0x0000000418187981 */ /* 0x000ea8000c1e1b00 */
[----:B------:R-:W3:Y:S01]  /*0620*/  LDG.E.64 R26, desc[UR4][R26.64] ;  /* 0x000000041a1a7981 */ /* 0x000ee2000c1e1b00 */
[C---:B------:R-:W-:Y:S01]  /*0630*/  IMAD.WIDE R14, R0.reuse, 0x8, R12 ;  /* 0x00000008000e7825 */ /* 0x040fe200078e020c */
[----:B------:R-:W-:-:S04]  /*0640*/  LEA R9, R0, R9, 0x2 ;  /* 0x0000000900097211 */ /* 0x000fc800078e10ff */
[----:B------:R-:W-:Y:S01]  /*0650*/  ISETP.GE.AND P0, PT, R9, UR6, PT ;  /* 0x0000000609007c0c */ /* 0x000fe2000bf06270 */
[----:B--2---:R-:W-:Y:S08]  /*0660*/  F2F.F32.F64 R8, R24 ;  /* 0x0000001800087310 */ /* 0x004ff00000301000 */
[----:B---3--:R-:W0:Y:S02]  /*0670*/  F2F.F32.F64 R11, R26 ;  /* 0x0000001a000b7310 */ /* 0x008e240000301000 */
[----:B0-----:R-:W-:-:S06]  /*0680*/  FMNMX R11, R8, R11, PT ;  /* 0x0000000b080b7209 */ /* 0x001fcc0003800000 */
[----:B------:R-:W0:Y:S02]  /*0690*/  F2F.F64.F32 R10, R11 ;  /* 0x0000000b000a7310 */ /* 0x000e240000201800 */
[----:B0-----:R1:W-:Y:S01]  /*06a0*/  STG.E.64 desc[UR4][R14.64], R10 ;  /* 0x0000000a0e007986 */ /* 0x0013e2000c101b04 */
[----:B------:R-:W-:Y:S05]  /*06b0*/  @!P0 BRA `(.L_x_3) ;  /* 0xfffffffc00548947 */ /* 0x000fea000383ffff */
[----:B------:R-:W-:Y:S05]  /*06c0*/  EXIT ;  /* 0x000000000000794d */ /* 0x000fea0003800000 */
.L_x_4:
[----:B------:R-:W-:-:S00]  /*06d0*/  BRA `(.L_x_4) ;  /* 0xfffffffc00fc7947 */ /* 0x000fc0000383ffff */
[----:B------:R-:W-:-:S00]  /*06e0*/  NOP ;  /* 0x0000000000007918 */ /* 0x000fc00000000000 */
        /* <DEDUP_REMOVED lines=9> */
.L_x_5:


//--------------------- .nv.shared.reserved.0     --------------------------
	.section	.nv.shared.reserved.0,"aw",@nobits
	.weak		__nv_reservedSMEM_offset_0_alias
	.size		__nv_reservedSMEM_offset_0_alias, 0, 64
	.other		__nv_reservedSMEM_offset_0_alias,@"STO_CUDA_RESERVED_SHARED STV_DEFAULT"
__nv_reservedSMEM_offset_0_alias:
	.zero		0
	.zero		64


//--------------------- .nv.constant0._Z6kernelPKdS0_Pdi --------------------------
	.section	.nv.constant0._Z6kernelPKdS0_Pdi,"a",@progbits
	.sectionflags	@""
	.align	4
.nv.constant0._Z6kernelPKdS0_Pdi:
	.zero		924


//--------------------- SYMBOLS --------------------------

	.type		.nv.reservedSmem.offset0,@object
	.size		.nv.reservedSmem.offset0,0x4
